//
// Generated by NVIDIA NVVM Compiler
//
// Compiler Build ID: CL-36424714
// Cuda compilation tools, release 13.0, V13.0.88
// Based on NVVM 20.0.0
//

.version 9.0
.target sm_100
.address_size 64

	// .globl	_Z10crearMallaPfS_iii
.extern .func  (.param .b32 func_retval0) vprintf
(
	.param .b64 vprintf_param_0,
	.param .b64 vprintf_param_1
)
;
.global .align 1 .b8 $str[12] = {116, 104, 114, 101, 97, 100, 58, 37, 105, 32, 10};

.visible .entry _Z10crearMallaPfS_iii(
	.param .u64 .ptr .align 1 _Z10crearMallaPfS_iii_param_0,
	.param .u64 .ptr .align 1 _Z10crearMallaPfS_iii_param_1,
	.param .u32 _Z10crearMallaPfS_iii_param_2,
	.param .u32 _Z10crearMallaPfS_iii_param_3,
	.param .u32 _Z10crearMallaPfS_iii_param_4
)
{
	.local .align 8 .b8 	__local_depot0[8];
	.reg .b64 	%SP;
	.reg .b64 	%SPL;
	.reg .pred 	%p<118>;
	.reg .b32 	%r<63>;
	.reg .b32 	%f<57>;
	.reg .b64 	%rd<16>;
	.reg .b64 	%fd<3>;

	mov.u64 	%SPL, __local_depot0;
	cvta.local.u64 	%SP, %SPL;
	ld.param.u64 	%rd6, [_Z10crearMallaPfS_iii_param_0];
	ld.param.u64 	%rd7, [_Z10crearMallaPfS_iii_param_1];
	ld.param.u32 	%r37, [_Z10crearMallaPfS_iii_param_2];
	ld.param.u32 	%r38, [_Z10crearMallaPfS_iii_param_3];
	ld.param.u32 	%r39, [_Z10crearMallaPfS_iii_param_4];
	cvta.to.global.u64 	%rd1, %rd7;
	add.u64 	%rd8, %SP, 0;
	add.u64 	%rd9, %SPL, 0;
	mov.u32 	%r40, %tid.x;
	div.u32 	%r41, %r40, %r37;
	cvt.rn.f64.u32 	%fd1, %r41;
	cvt.rzi.s32.f64 	%r42, %fd1;
	cvt.rn.f64.s32 	%fd2, %r42;
	cvt.rzi.u32.f64 	%r1, %fd2;
	mul.lo.s32 	%r43, %r41, %r37;
	sub.s32 	%r2, %r40, %r43;
	mul.lo.s32 	%r3, %r38, %r37;
	st.local.u32 	[%rd9], %r40;
	mov.u64 	%rd10, $str;
	cvta.global.u64 	%rd11, %rd10;
	{ // callseq 0, 0
	.param .b64 param0;
	st.param.b64 	[param0], %rd11;
	.param .b64 param1;
	st.param.b64 	[param1], %rd8;
	.param .b32 retval0;
	call.uni (retval0), 
	vprintf, 
	(
	param0, 
	param1
	);
	ld.param.b32 	%r44, [retval0];
	} // callseq 0
	mul.lo.s32 	%r4, %r39, %r40;
	setp.lt.s32 	%p1, %r37, 1;
	setp.eq.s32 	%p2, %r38, 0;
	or.pred  	%p3, %p1, %p2;
	@%p3 bra 	$L__BB0_81;
	setp.lt.s32 	%p4, %r38, 1;
	add.s32 	%r5, %r1, -1;
	add.s32 	%r6, %r1, 1;
	add.s32 	%r7, %r2, -1;
	add.s32 	%r8, %r2, 1;
	@%p4 bra 	$L__BB0_81;
	cvta.to.global.u64 	%rd12, %rd6;
	cvt.u64.u32 	%rd13, %r4;
	and.b32  	%r9, %r38, 3;
	and.b32  	%r10, %r38, 2147483644;
	add.s64 	%rd3, %rd12, %rd13;
	add.s64 	%rd2, %rd3, 8;
	neg.s32 	%r11, %r10;
	neg.s32 	%r12, %r8;
	add.s32 	%r13, %r8, -3;
	mov.b32 	%r62, 0;
	mov.u32 	%r53, %r62;
$L__BB0_3:
	setp.lt.u32 	%p5, %r38, 4;
	mov.b32 	%r61, 0;
	@%p5 bra 	$L__BB0_46;
	mov.u32 	%r54, %r13;
	mov.u32 	%r55, %r12;
	mov.u32 	%r56, %r7;
	mov.u32 	%r57, %r11;
$L__BB0_5:
	setp.eq.s32 	%p6, %r53, %r5;
	setp.eq.s32 	%p7, %r56, -1;
	and.pred  	%p8, %p6, %p7;
	@%p8 bra 	$L__BB0_14;
	setp.eq.s32 	%p10, %r53, %r6;
	and.pred  	%p11, %p10, %p7;
	@%p11 bra 	$L__BB0_13;
	setp.eq.s32 	%p13, %r53, %r1;
	and.pred  	%p14, %p13, %p7;
	@%p14 bra 	$L__BB0_12;
	setp.eq.s32 	%p16, %r54, -1;
	and.pred  	%p17, %p13, %p16;
	@%p17 bra 	$L__BB0_11;
	setp.ne.s32 	%p18, %r53, %r1;
	setp.ne.s32 	%p19, %r55, 0;
	mov.f32 	%f50, 0f00000000;
	or.pred  	%p20, %p18, %p19;
	@%p20 bra 	$L__BB0_15;
	ld.global.f32 	%f50, [%rd1+16];
	bra.uni 	$L__BB0_15;
$L__BB0_11:
	ld.global.f32 	%f50, [%rd1+12];
	bra.uni 	$L__BB0_15;
$L__BB0_12:
	ld.global.f32 	%f50, [%rd1+8];
	bra.uni 	$L__BB0_15;
$L__BB0_13:
	ld.global.f32 	%f50, [%rd1+4];
	bra.uni 	$L__BB0_15;
$L__BB0_14:
	ld.global.f32 	%f50, [%rd1];
$L__BB0_15:
	mul.wide.s32 	%rd14, %r62, 4;
	add.s64 	%rd4, %rd2, %rd14;
	st.global.f32 	[%rd4+-8], %f50;
	add.s32 	%r21, %r56, -2;
	setp.eq.s32 	%p22, %r21, -2;
	and.pred  	%p23, %p6, %p22;
	@%p23 bra 	$L__BB0_24;
	setp.eq.s32 	%p25, %r53, %r6;
	and.pred  	%p26, %p25, %p22;
	@%p26 bra 	$L__BB0_23;
	setp.eq.s32 	%p28, %r53, %r1;
	and.pred  	%p29, %p28, %p22;
	@%p29 bra 	$L__BB0_22;
	setp.eq.s32 	%p31, %r54, 0;
	and.pred  	%p32, %p28, %p31;
	@%p32 bra 	$L__BB0_21;
	setp.ne.s32 	%p33, %r56, -1;
	setp.ne.s32 	%p34, %r53, %r1;
	mov.f32 	%f51, 0f00000000;
	or.pred  	%p35, %p34, %p33;
	@%p35 bra 	$L__BB0_25;
	ld.global.f32 	%f51, [%rd1+16];
	bra.uni 	$L__BB0_25;
$L__BB0_21:
	ld.global.f32 	%f51, [%rd1+12];
	bra.uni 	$L__BB0_25;
$L__BB0_22:
	ld.global.f32 	%f51, [%rd1+8];
	bra.uni 	$L__BB0_25;
$L__BB0_23:
	ld.global.f32 	%f51, [%rd1+4];
	bra.uni 	$L__BB0_25;
$L__BB0_24:
	ld.global.f32 	%f51, [%rd1];
$L__BB0_25:
	st.global.f32 	[%rd4+-4], %f51;
	setp.eq.s32 	%p37, %r56, 1;
	and.pred  	%p38, %p6, %p37;
	@%p38 bra 	$L__BB0_34;
	setp.eq.s32 	%p40, %r53, %r6;
	and.pred  	%p41, %p40, %p37;
	@%p41 bra 	$L__BB0_33;
	setp.eq.s32 	%p43, %r53, %r1;
	and.pred  	%p44, %p43, %p37;
	@%p44 bra 	$L__BB0_32;
	setp.eq.s32 	%p46, %r54, 1;
	and.pred  	%p47, %p43, %p46;
	@%p47 bra 	$L__BB0_31;
	setp.ne.s32 	%p48, %r53, %r1;
	setp.ne.s32 	%p49, %r54, -1;
	mov.f32 	%f52, 0f00000000;
	or.pred  	%p50, %p48, %p49;
	@%p50 bra 	$L__BB0_35;
	ld.global.f32 	%f52, [%rd1+16];
	bra.uni 	$L__BB0_35;
$L__BB0_31:
	ld.global.f32 	%f52, [%rd1+12];
	bra.uni 	$L__BB0_35;
$L__BB0_32:
	ld.global.f32 	%f52, [%rd1+8];
	bra.uni 	$L__BB0_35;
$L__BB0_33:
	ld.global.f32 	%f52, [%rd1+4];
	bra.uni 	$L__BB0_35;
$L__BB0_34:
	ld.global.f32 	%f52, [%rd1];
$L__BB0_35:
	st.global.f32 	[%rd4], %f52;
	setp.eq.s32 	%p52, %r56, 2;
	and.pred  	%p53, %p6, %p52;
	@%p53 bra 	$L__BB0_44;
	setp.eq.s32 	%p55, %r53, %r6;
	and.pred  	%p56, %p55, %p52;
	@%p56 bra 	$L__BB0_43;
	setp.eq.s32 	%p58, %r53, %r1;
	and.pred  	%p59, %p58, %p52;
	@%p59 bra 	$L__BB0_42;
	setp.eq.s32 	%p61, %r54, 2;
	and.pred  	%p62, %p58, %p61;
	@%p62 bra 	$L__BB0_41;
	setp.ne.s32 	%p63, %r53, %r1;
	setp.ne.s32 	%p64, %r55, -3;
	mov.f32 	%f53, 0f00000000;
	or.pred  	%p65, %p63, %p64;
	@%p65 bra 	$L__BB0_45;
	ld.global.f32 	%f53, [%rd1+16];
	bra.uni 	$L__BB0_45;
$L__BB0_41:
	ld.global.f32 	%f53, [%rd1+12];
	bra.uni 	$L__BB0_45;
$L__BB0_42:
	ld.global.f32 	%f53, [%rd1+8];
	bra.uni 	$L__BB0_45;
$L__BB0_43:
	ld.global.f32 	%f53, [%rd1+4];
	bra.uni 	$L__BB0_45;
$L__BB0_44:
	ld.global.f32 	%f53, [%rd1];
$L__BB0_45:
	st.global.f32 	[%rd4+4], %f53;
	add.s32 	%r62, %r62, 4;
	add.s32 	%r57, %r57, 4;
	add.s32 	%r56, %r56, -4;
	add.s32 	%r54, %r54, -4;
	add.s32 	%r55, %r55, 4;
	setp.ne.s32 	%p66, %r57, 0;
	mov.u32 	%r61, %r10;
	@%p66 bra 	$L__BB0_5;
$L__BB0_46:
	mov.u32 	%r28, %r62;
	setp.eq.s32 	%p67, %r9, 0;
	@%p67 bra 	$L__BB0_80;
	setp.eq.s32 	%p68, %r53, %r5;
	setp.eq.s32 	%p69, %r61, %r2;
	and.pred  	%p70, %p68, %p69;
	@%p70 bra 	$L__BB0_56;
	setp.eq.s32 	%p71, %r61, %r2;
	setp.eq.s32 	%p72, %r53, %r6;
	and.pred  	%p73, %p72, %p71;
	@%p73 bra 	$L__BB0_55;
	setp.eq.s32 	%p74, %r61, %r2;
	setp.eq.s32 	%p75, %r53, %r1;
	and.pred  	%p76, %p75, %p74;
	@%p76 bra 	$L__BB0_54;
	setp.eq.s32 	%p77, %r53, %r1;
	setp.eq.s32 	%p78, %r61, %r7;
	and.pred  	%p79, %p77, %p78;
	@%p79 bra 	$L__BB0_53;
	setp.ne.s32 	%p80, %r53, %r1;
	setp.ne.s32 	%p81, %r61, %r8;
	mov.f32 	%f54, 0f00000000;
	or.pred  	%p82, %p80, %p81;
	@%p82 bra 	$L__BB0_57;
	ld.global.f32 	%f54, [%rd1+16];
	bra.uni 	$L__BB0_57;
$L__BB0_53:
	ld.global.f32 	%f54, [%rd1+12];
	bra.uni 	$L__BB0_57;
$L__BB0_54:
	ld.global.f32 	%f54, [%rd1+8];
	bra.uni 	$L__BB0_57;
$L__BB0_55:
	ld.global.f32 	%f54, [%rd1+4];
	bra.uni 	$L__BB0_57;
$L__BB0_56:
	ld.global.f32 	%f54, [%rd1];
$L__BB0_57:
	setp.eq.s32 	%p83, %r9, 1;
	mul.wide.s32 	%rd15, %r28, 4;
	add.s64 	%rd5, %rd3, %rd15;
	st.global.f32 	[%rd5], %f54;
	add.s32 	%r62, %r28, 1;
	add.s32 	%r31, %r61, 1;
	@%p83 bra 	$L__BB0_80;
	setp.eq.s32 	%p84, %r53, %r5;
	setp.eq.s32 	%p85, %r31, %r2;
	and.pred  	%p86, %p84, %p85;
	@%p86 bra 	$L__BB0_67;
	setp.eq.s32 	%p88, %r53, %r6;
	and.pred  	%p89, %p88, %p85;
	@%p89 bra 	$L__BB0_66;
	setp.eq.s32 	%p91, %r53, %r1;
	and.pred  	%p92, %p91, %p85;
	@%p92 bra 	$L__BB0_65;
	setp.eq.s32 	%p94, %r31, %r7;
	and.pred  	%p95, %p91, %p94;
	@%p95 bra 	$L__BB0_64;
	setp.ne.s32 	%p96, %r61, %r2;
	setp.ne.s32 	%p97, %r53, %r1;
	mov.f32 	%f55, 0f00000000;
	or.pred  	%p98, %p97, %p96;
	@%p98 bra 	$L__BB0_68;
	ld.global.f32 	%f55, [%rd1+16];
	bra.uni 	$L__BB0_68;
$L__BB0_64:
	ld.global.f32 	%f55, [%rd1+12];
	bra.uni 	$L__BB0_68;
$L__BB0_65:
	ld.global.f32 	%f55, [%rd1+8];
	bra.uni 	$L__BB0_68;
$L__BB0_66:
	ld.global.f32 	%f55, [%rd1+4];
	bra.uni 	$L__BB0_68;
$L__BB0_67:
	ld.global.f32 	%f55, [%rd1];
$L__BB0_68:
	setp.eq.s32 	%p99, %r9, 2;
	st.global.f32 	[%rd5+4], %f55;
	add.s32 	%r62, %r28, 2;
	add.s32 	%r33, %r61, 2;
	@%p99 bra 	$L__BB0_80;
	setp.eq.s32 	%p100, %r53, %r5;
	setp.eq.s32 	%p101, %r33, %r2;
	and.pred  	%p102, %p100, %p101;
	@%p102 bra 	$L__BB0_78;
	setp.eq.s32 	%p103, %r33, %r2;
	setp.eq.s32 	%p104, %r53, %r6;
	and.pred  	%p105, %p104, %p103;
	@%p105 bra 	$L__BB0_77;
	setp.eq.s32 	%p106, %r33, %r2;
	setp.eq.s32 	%p107, %r53, %r1;
	and.pred  	%p108, %p107, %p106;
	@%p108 bra 	$L__BB0_76;
	setp.eq.s32 	%p109, %r53, %r1;
	setp.eq.s32 	%p110, %r33, %r7;
	and.pred  	%p111, %p109, %p110;
	@%p111 bra 	$L__BB0_75;
	setp.ne.s32 	%p112, %r53, %r1;
	setp.ne.s32 	%p113, %r33, %r8;
	mov.f32 	%f56, 0f00000000;
	or.pred  	%p114, %p112, %p113;
	@%p114 bra 	$L__BB0_79;
	ld.global.f32 	%f56, [%rd1+16];
	bra.uni 	$L__BB0_79;
$L__BB0_75:
	ld.global.f32 	%f56, [%rd1+12];
	bra.uni 	$L__BB0_79;
$L__BB0_76:
	ld.global.f32 	%f56, [%rd1+8];
	bra.uni 	$L__BB0_79;
$L__BB0_77:
	ld.global.f32 	%f56, [%rd1+4];
	bra.uni 	$L__BB0_79;
$L__BB0_78:
	ld.global.f32 	%f56, [%rd1];
$L__BB0_79:
	st.global.f32 	[%rd5+8], %f56;
	add.s32 	%r62, %r28, 3;
$L__BB0_80:
	add.s32 	%r53, %r53, 1;
	setp.lt.s32 	%p115, %r53, %r37;
	setp.lt.u32 	%p116, %r62, %r3;
	and.pred  	%p117, %p115, %p116;
	@%p117 bra 	$L__BB0_3;
$L__BB0_81:
	ret;

}


// ===== COMPILED SASS (sm_100) =====

	.target	sm_100

	.elftype	@"ET_EXEC"


//--------------------- .note.nv.tkinfo           --------------------------
	.section	.note.nv.tkinfo,"",@"SHT_NOTE"
	.sectionflags	@"SHF_NOTE_NV_TKINFO"
	.tkinfo
        /*0018*/ 	.word	0x00000002
        /*0030*/ 	.string	""
        /*0030*/ 	.string	"ptxas"
        /*0030*/ 	.string	"Cuda compilation tools, release 13.0, V13.0.88"
        /*0030*/ 	.string	"Build cuda_13.0.r13.0/compiler.36424714_0"
        /*0030*/ 	.string	"-arch sm_100 -m 64 "



//--------------------- .note.nv.cuinfo           --------------------------
	.section	.note.nv.cuinfo,"",@"SHT_NOTE"
	.sectionflags	@"SHF_NOTE_NV_CUINFO"
        /*0018*/ 	.short	0x0002
        /*001a*/ 	.short	0x0064
        /*001c*/ 	.short	0x0082
	.zero		2


//--------------------- .nv.info                  --------------------------
	.section	.nv.info,"",@"SHT_CUDA_INFO"
	.align	4


	//----- nvinfo : EIATTR_REGCOUNT
	.align		4
        /*0000*/ 	.byte	0x04, 0x2f
        /*0002*/ 	.short	(.L_2 - .L_1)
	.align		4
.L_1:
        /*0004*/ 	.word	index@(_Z10crearMallaPfS_iii)
        /*0008*/ 	.word	0x0000001f


	//----- nvinfo : EIATTR_FRAME_SIZE
	.align		4
.L_2:
        /*000c*/ 	.byte	0x04, 0x11
        /*000e*/ 	.short	(.L_4 - .L_3)
	.align		4
.L_3:
        /*0010*/ 	.word	index@(_Z10crearMallaPfS_iii)
        /*0014*/ 	.word	0x00000008


	//----- nvinfo : EIATTR_MIN_STACK_SIZE
	.align		4
.L_4:
        /*0018*/ 	.byte	0x04, 0x12
        /*001a*/ 	.short	(.L_6 - .L_5)
	.align		4
.L_5:
        /*001c*/ 	.word	index@(_Z10crearMallaPfS_iii)
        /*0020*/ 	.word	0x00000008
.L_6:


//--------------------- .nv.compat                --------------------------
	.section	.nv.compat,"",@"SHT_CUDA_COMPAT_INFO"
	.align	4
        /*0000*/ 	.byte	0x02, 0x09, 0x00, 0x00, 0x02, 0x02, 0x01, 0x00, 0x02, 0x05, 0x05, 0x00, 0x03, 0x07, 0x01, 0x01
        /*0010*/ 	.byte	0x02, 0x03, 0x00, 0x00, 0x02, 0x06, 0x01, 0x00, 0x04, 0x0b, 0x08, 0x00, 0x09, 0x00, 0x00, 0x00
        /*0020*/ 	.byte	0x00, 0x00, 0x00, 0x00


//--------------------- .nv.info._Z10crearMallaPfS_iii --------------------------
	.section	.nv.info._Z10crearMallaPfS_iii,"",@"SHT_CUDA_INFO"
	.sectionflags	@""
	.align	4


	//----- nvinfo : EIATTR_CUDA_API_VERSION
	.align		4
        /*0000*/ 	.byte	0x04, 0x37
        /*0002*/ 	.short	(.L_8 - .L_7)
.L_7:
        /*0004*/ 	.word	0x00000082


	//----- nvinfo : EIATTR_KPARAM_INFO
	.align		4
.L_8:
        /*0008*/ 	.byte	0x04, 0x17
        /*000a*/ 	.short	(.L_10 - .L_9)
.L_9:
        /*000c*/ 	.word	0x00000000
        /*0010*/ 	.short	0x0004
        /*0012*/ 	.short	0x0018
        /*0014*/ 	.byte	0x00, 0xf0, 0x11, 0x00


	//----- nvinfo : EIATTR_KPARAM_INFO
	.align		4
.L_10:
        /*0018*/ 	.byte	0x04, 0x17
        /*001a*/ 	.short	(.L_12 - .L_11)
.L_11:
        /*001c*/ 	.word	0x00000000
        /*0020*/ 	.short	0x0003
        /*0022*/ 	.short	0x0014
        /*0024*/ 	.byte	0x00, 0xf0, 0x11, 0x00


	//----- nvinfo : EIATTR_KPARAM_INFO
	.align		4
.L_12:
        /*0028*/ 	.byte	0x04, 0x17
        /*002a*/ 	.short	(.L_14 - .L_13)
.L_13:
        /*002c*/ 	.word	0x00000000
        /*0030*/ 	.short	0x0002
        /*0032*/ 	.short	0x0010
        /*0034*/ 	.byte	0x00, 0xf0, 0x11, 0x00


	//----- nvinfo : EIATTR_KPARAM_INFO
	.align		4
.L_14:
        /*0038*/ 	.byte	0x04, 0x17
        /*003a*/ 	.short	(.L_16 - .L_15)
.L_15:
        /*003c*/ 	.word	0x00000000
        /*0040*/ 	.short	0x0001
        /*0042*/ 	.short	0x0008
        /*0044*/ 	.byte	0x00, 0xf5, 0x21, 0x00


	//----- nvinfo : EIATTR_KPARAM_INFO
	.align		4
.L_16:
        /*0048*/ 	.byte	0x04, 0x17
        /*004a*/ 	.short	(.L_18 - .L_17)
.L_17:
        /*004c*/ 	.word	0x00000000
        /*0050*/ 	.short	0x0000
        /*0052*/ 	.short	0x0000
        /*0054*/ 	.byte	0x00, 0xf5, 0x21, 0x00


	//----- nvinfo : EIATTR_SPARSE_MMA_MASK
	.align		4
.L_18:
        /*0058*/ 	.byte	0x03, 0x50
        /*005a*/ 	.short	0x0000


	//----- nvinfo : EIATTR_MAXREG_COUNT
	.align		4
        /*005c*/ 	.byte	0x03, 0x1b
        /*005e*/ 	.short	0x00ff


	//----- nvinfo : EIATTR_EXTERNS
	.align		4
        /*0060*/ 	.byte	0x04, 0x0f
        /*0062*/ 	.short	(.L_20 - .L_19)


	//   ....[0]....
	.align		4
.L_19:
        /*0064*/ 	.word	index@(vprintf)


	//----- nvinfo : EIATTR_MERCURY_ISA_VERSION
	.align		4
.L_20:
        /*0068*/ 	.byte	0x03, 0x5f
        /*006a*/ 	.short	0x0101


	//----- nvinfo : EIATTR_VRC_CTA_INIT_COUNT
	.align		4
        /*006c*/ 	.byte	0x02, 0x4a
	.zero		1
	.zero		1


	//----- nvinfo : EIATTR_SYSCALL_OFFSETS
	.align		4
        /*0070*/ 	.byte	0x04, 0x46
        /*0072*/ 	.short	(.L_22 - .L_21)


	//   ....[0]....
.L_21:
        /*0074*/ 	.word	0x00000270


	//----- nvinfo : EIATTR_EXIT_INSTR_OFFSETS
	.align		4
.L_22:
        /*0078*/ 	.byte	0x04, 0x1c
        /*007a*/ 	.short	(.L_24 - .L_23)


	//   ....[0]....
.L_23:
        /*007c*/ 	.word	0x000002b0


	//   ....[1]....
        /*0080*/ 	.word	0x000002e0


	//   ....[2]....
        /*0084*/ 	.word	0x00001910


	//   ....[3]....
        /*0088*/ 	.word	0x00001960


	//----- nvinfo : EIATTR_CRS_STACK_SIZE
	.align		4
.L_24:
        /*008c*/ 	.byte	0x04, 0x1e
        /*008e*/ 	.short	(.L_26 - .L_25)
.L_25:
        /*0090*/ 	.word	0x00000000


	//----- nvinfo : EIATTR_CBANK_PARAM_SIZE
	.align		4
.L_26:
        /*0094*/ 	.byte	0x03, 0x19
        /*0096*/ 	.short	0x001c


	//----- nvinfo : EIATTR_PARAM_CBANK
	.align		4
        /*0098*/ 	.byte	0x04, 0x0a
        /*009a*/ 	.short	(.L_28 - .L_27)
	.align		4
.L_27:
        /*009c*/ 	.word	index@(.nv.constant0._Z10crearMallaPfS_iii)
        /*00a0*/ 	.short	0x0380
        /*00a2*/ 	.short	0x001c


	//----- nvinfo : EIATTR_SW_WAR
	.align		4
.L_28:
        /*00a4*/ 	.byte	0x04, 0x36
        /*00a6*/ 	.short	(.L_30 - .L_29)
.L_29:
        /*00a8*/ 	.word	0x00000008
.L_30:


//--------------------- .nv.callgraph             --------------------------
	.section	.nv.callgraph,"",@"SHT_CUDA_CALLGRAPH"
	.align	4
	.sectionentsize	8
	.align		4
        /*0000*/ 	.word	0x00000000
	.align		4
        /*0004*/ 	.word	0xffffffff
	.align		4
        /*0008*/ 	.word	index@(_Z10crearMallaPfS_iii)
	.align		4
        /*000c*/ 	.word	index@(vprintf)
	.align		4
        /*0010*/ 	.word	0x00000000
	.align		4
        /*0014*/ 	.word	0xfffffffe
	.align		4
        /*0018*/ 	.word	0x00000000
	.align		4
        /*001c*/ 	.word	0xfffffffd
	.align		4
        /*0020*/ 	.word	0x00000000
	.align		4
        /*0024*/ 	.word	0xfffffffc


//--------------------- .nv.constant4             --------------------------
	.section	.nv.constant4,"a",@progbits
	.align	8
	.align		8
.nv.constant4:
        /*0000*/ 	.dword	vprintf
	.align		8
        /*0008*/ 	.dword	$str


//--------------------- .text._Z10crearMallaPfS_iii --------------------------
	.section	.text._Z10crearMallaPfS_iii,"ax",@progbits
	.align	128
        .global         _Z10crearMallaPfS_iii
        .type           _Z10crearMallaPfS_iii,@function
        .size           _Z10crearMallaPfS_iii,(.L_x_49 - _Z10crearMallaPfS_iii)
        .other          _Z10crearMallaPfS_iii,@"STO_CUDA_ENTRY STV_DEFAULT"
_Z10crearMallaPfS_iii:
.text._Z10crearMallaPfS_iii:
[----:B------:R-:W0:Y:S01]  /*0000*/  LDC R1, c[0x0][0x37c] ;  /* 0x0000df00ff017b82 */ /* 0x000e220000000800 */
[----:B------:R-:W1:Y:S01]  /*0010*/  LDCU UR6, c[0x0][0x390] ;  /* 0x00007200ff0677ac */ /* 0x000e620008000800 */
[----:B------:R-:W2:Y:S01]  /*0020*/  S2R R18, SR_TID.X ;  /* 0x0000000000127919 */ /* 0x000ea20000002100 */
[----:B------:R-:W-:Y:S01]  /*0030*/  MOV R8, 0x0 ;  /* 0x0000000000087802 */ /* 0x000fe20000000f00 */
[----:B0-----:R-:W-:Y:S01]  /*0040*/  VIADD R1, R1, 0xfffffff8 ;  /* 0xfffffff801017836 */ /* 0x001fe20000000000 */
[----:B------:R-:W0:Y:S04]  /*0050*/  LDCU UR4, c[0x0][0x2f8] ;  /* 0x00005f00ff0477ac */ /* 0x000e280008000800 */
[----:B------:R-:W3:Y:S01]  /*0060*/  LDC.64 R8, c[0x4][R8] ;  /* 0x0100000008087b82 */ /* 0x000ee20000000a00 */
[----:B------:R-:W4:Y:S01]  /*0070*/  LDCU.64 UR8, c[0x4][0x8] ;  /* 0x01000100ff0877ac */ /* 0x000f220008000a00 */
[----:B------:R-:W5:Y:S01]  /*0080*/  LDCU UR5, c[0x0][0x2fc] ;  /* 0x00005f80ff0577ac */ /* 0x000f620008000800 */
[----:B-1----:R-:W1:Y:S01]  /*0090*/  I2F.U32.RP R4, UR6 ;  /* 0x0000000600047d06 */ /* 0x002e620008209000 */
[----:B------:R-:W-:-:S07]  /*00a0*/  ISETP.NE.U32.AND P2, PT, RZ, UR6, PT ;  /* 0x00000006ff007c0c */ /* 0x000fce000bf45070 */
[----:B-1----:R-:W1:Y:S01]  /*00b0*/  MUFU.RCP R4, R4 ;  /* 0x0000000400047308 */ /* 0x002e620000001000 */
[----:B--2---:R2:W-:Y:S01]  /*00c0*/  STL [R1], R18 ;  /* 0x0000001201007387 */ /* 0x0045e20000100800 */
[----:B-1----:R-:W-:Y:S02]  /*00d0*/  VIADD R2, R4, 0xffffffe ;  /* 0x0ffffffe04027836 */ /* 0x002fe40000000000 */
[----:B----4-:R-:W-:-:S04]  /*00e0*/  IMAD.U32 R4, RZ, RZ, UR8 ;  /* 0x00000008ff047e24 */ /* 0x010fc8000f8e00ff */
[----:B------:R1:W4:Y:S02]  /*00f0*/  F2I.FTZ.U32.TRUNC.NTZ R3, R2 ;  /* 0x0000000200037305 */ /* 0x000324000021f000 */
[----:B-1----:R-:W-:Y:S02]  /*0100*/  IMAD.MOV.U32 R2, RZ, RZ, RZ ;  /* 0x000000ffff027224 */ /* 0x002fe400078e00ff */
[----:B----4-:R-:W-:-:S04]  /*0110*/  IMAD.MOV R5, RZ, RZ, -R3 ;  /* 0x000000ffff057224 */ /* 0x010fc800078e0a03 */
[----:B------:R-:W-:-:S04]  /*0120*/  IMAD R5, R5, UR6, RZ ;  /* 0x0000000605057c24 */ /* 0x000fc8000f8e02ff */
[----:B------:R-:W-:-:S04]  /*0130*/  IMAD.HI.U32 R3, R3, R5, R2 ;  /* 0x0000000503037227 */ /* 0x000fc800078e0002 */
[----:B------:R-:W-:Y:S02]  /*0140*/  IMAD.U32 R5, RZ, RZ, UR9 ;  /* 0x00000009ff057e24 */ /* 0x000fe4000f8e00ff */
[----:B------:R-:W-:-:S04]  /*0150*/  IMAD.HI.U32 R0, R3, R18, RZ ;  /* 0x0000001203007227 */ /* 0x000fc800078e00ff */
[----:B------:R-:W-:-:S04]  /*0160*/  IMAD.MOV R3, RZ, RZ, -R0 ;  /* 0x000000ffff037224 */ /* 0x000fc800078e0a00 */
[----:B------:R-:W-:-:S05]  /*0170*/  IMAD R3, R3, UR6, R18 ;  /* 0x0000000603037c24 */ /* 0x000fca000f8e0212 */
[----:B------:R-:W-:-:S13]  /*0180*/  ISETP.GE.U32.AND P0, PT, R3, UR6, PT ;  /* 0x0000000603007c0c */ /* 0x000fda000bf06070 */
[----:B------:R-:W-:Y:S02]  /*0190*/  @P0 VIADD R3, R3, -UR6 ;  /* 0x8000000603030c36 */ /* 0x000fe40008000000 */
[----:B------:R-:W-:Y:S01]  /*01a0*/  @P0 VIADD R0, R0, 0x1 ;  /* 0x0000000100000836 */ /* 0x000fe20000000000 */
[----:B0-----:R-:W-:Y:S02]  /*01b0*/  IADD3 R6, P0, PT, R1, UR4, RZ ;  /* 0x0000000401067c10 */ /* 0x001fe4000ff1e0ff */
[----:B------:R-:W-:-:S03]  /*01c0*/  ISETP.GE.U32.AND P1, PT, R3, UR6, PT ;  /* 0x0000000603007c0c */ /* 0x000fc6000bf26070 */
[----:B-----5:R-:W-:-:S10]  /*01d0*/  IMAD.X R7, RZ, RZ, UR5, P0 ;  /* 0x00000005ff077e24 */ /* 0x020fd400080e06ff */
[----:B------:R-:W-:Y:S01]  /*01e0*/  @P1 VIADD R0, R0, 0x1 ;  /* 0x0000000100001836 */ /* 0x000fe20000000000 */
[----:B------:R-:W-:-:S04]  /*01f0*/  @!P2 LOP3.LUT R0, RZ, UR6, RZ, 0x33, !PT ;  /* 0x00000006ff00ac12 */ /* 0x000fc8000f8e33ff */
[----:B------:R-:W0:Y:S01]  /*0200*/  I2F.F64.U32 R2, R0 ;  /* 0x0000000000027312 */ /* 0x000e220000201800 */
[----:B------:R-:W-:-:S07]  /*0210*/  IMAD.MOV R11, RZ, RZ, -R0 ;  /* 0x000000ffff0b7224 */ /* 0x000fce00078e0a00 */
[----:B0-----:R-:W0:Y:S08]  /*0220*/  F2I.F64.TRUNC R2, R2 ;  /* 0x0000000200027311 */ /* 0x001e30000030d100 */
[----:B0-----:R0:W1:Y:S02]  /*0230*/  I2F.F64 R16, R2 ;  /* 0x0000000200107312 */ /* 0x0010640000201c00 */
[----:B0-----:R-:W-:-:S06]  /*0240*/  IMAD R2, R11, UR6, R18 ;  /* 0x000000060b027c24 */ /* 0x001fcc000f8e0212 */
[----:B-1-3--:R2:W0:Y:S02]  /*0250*/  F2I.U32.F64.TRUNC R16, R16 ;  /* 0x0000001000107311 */ /* 0x00a424000030d000 */
[----:B------:R-:W-:-:S07]  /*0260*/  LEPC R20, `(.L_x_0) ;  /* 0x000000001014794e */ /* 0x000fce0000000000 */
[----:B0-2---:R-:W-:Y:S05]  /*0270*/  CALL.ABS.NOINC R8 ;  /* 0x0000000008007343 */ /* 0x005fea0003c00000 */
.L_x_0:
[----:B------:R-:W0:Y:S02]  /*0280*/  LDC.64 R4, c[0x0][0x390] ;  /* 0x0000e400ff047b82 */ /* 0x000e240000000a00 */
[----:B0-----:R-:W-:-:S04]  /*0290*/  ISETP.NE.AND P0, PT, R5, RZ, PT ;  /* 0x000000ff0500720c */ /* 0x001fc80003f05270 */
[----:B------:R-:W-:-:S13]  /*02a0*/  ISETP.LT.OR P0, PT, R4, 0x1, !P0 ;  /* 0x000000010400780c */ /* 0x000fda0004701670 */
[----:B------:R-:W-:Y:S05]  /*02b0*/  @P0 EXIT ;  /* 0x000000000000094d */ /* 0x000fea0003800000 */
[----:B------:R-:W-:Y:S01]  /*02c0*/  ISETP.GE.AND P0, PT, R5, 0x1, PT ;  /* 0x000000010500780c */ /* 0x000fe20003f06270 */
[----:B------:R-:W0:-:S12]  /*02d0*/  LDCU UR4, c[0x0][0x398] ;  /* 0x00007300ff0477ac */ /* 0x000e180008000800 */
[----:B0-----:R-:W-:Y:S05]  /*02e0*/  @!P0 EXIT ;  /* 0x000000000000894d */ /* 0x001fea0003800000 */
[----:B------:R-:W0:Y:S01]  /*02f0*/  LDCU.64 UR6, c[0x0][0x380] ;  /* 0x00007000ff0677ac */ /* 0x000e220008000a00 */
[----:B------:R-:W1:Y:S01]  /*0300*/  LDC.64 R14, c[0x0][0x358] ;  /* 0x0000d600ff0e7b82 */ /* 0x000e620000000a00 */
[----:B------:R-:W-:Y:S01]  /*0310*/  IMAD R12, R18, UR4, RZ ;  /* 0x00000004120c7c24 */ /* 0x000fe2000f8e02ff */
[C---:B------:R-:W-:Y:S01]  /*0320*/  LOP3.LUT R3, R5.reuse, 0x3, RZ, 0xc0, !PT ;  /* 0x0000000305037812 */ /* 0x040fe200078ec0ff */
[----:B------:R-:W-:Y:S01]  /*0330*/  IMAD R0, R4, R5, RZ ;  /* 0x0000000504007224 */ /* 0x000fe200078e02ff */
[----:B------:R-:W-:Y:S01]  /*0340*/  LOP3.LUT R4, R5, 0x7ffffffc, RZ, 0xc0, !PT ;  /* 0x7ffffffc05047812 */ /* 0x000fe200078ec0ff */
[----:B------:R-:W-:Y:S02]  /*0350*/  VIADD R8, R2, 0x1 ;  /* 0x0000000102087836 */ /* 0x000fe40000000000 */
[C---:B------:R-:W-:Y:S02]  /*0360*/  VIADD R5, R16.reuse, 0xffffffff ;  /* 0xffffffff10057836 */ /* 0x040fe40000000000 */
[----:B------:R-:W-:-:S02]  /*0370*/  VIADD R6, R16, 0x1 ;  /* 0x0000000110067836 */ /* 0x000fc40000000000 */
[C---:B------:R-:W-:Y:S02]  /*0380*/  VIADD R7, R2.reuse, 0xffffffff ;  /* 0xffffffff02077836 */ /* 0x040fe40000000000 */
[----:B------:R-:W-:Y:S02]  /*0390*/  VIADD R9, R2, 0xfffffffe ;  /* 0xfffffffe02097836 */ /* 0x000fe40000000000 */
[----:B------:R-:W-:Y:S01]  /*03a0*/  IMAD.MOV.U32 R17, RZ, RZ, RZ ;  /* 0x000000ffff117224 */ /* 0x000fe200078e00ff */
[----:B0-----:R-:W-:Y:S01]  /*03b0*/  IADD3 R12, P0, PT, R12, UR6, RZ ;  /* 0x000000060c0c7c10 */ /* 0x001fe2000ff1e0ff */
[----:B------:R-:W-:Y:S02]  /*03c0*/  IMAD.MOV.U32 R23, RZ, RZ, RZ ;  /* 0x000000ffff177224 */ /* 0x000fe400078e00ff */
[----:B------:R-:W-:Y:S02]  /*03d0*/  IMAD.MOV R22, RZ, RZ, -R4 ;  /* 0x000000ffff167224 */ /* 0x000fe400078e0a04 */
[----:B------:R-:W-:Y:S01]  /*03e0*/  IMAD.X R13, RZ, RZ, UR7, P0 ;  /* 0x00000007ff0d7e24 */ /* 0x000fe200080e06ff */
[----:B------:R-:W-:Y:S01]  /*03f0*/  IADD3 R10, P0, PT, R12, 0x8, RZ ;  /* 0x000000080c0a7810 */ /* 0x000fe20007f1e0ff */
[----:B------:R-:W-:-:S04]  /*0400*/  IMAD.MOV R24, RZ, RZ, -R8 ;  /* 0x000000ffff187224 */ /* 0x000fc800078e0a08 */
[----:B------:R-:W-:-:S08]  /*0410*/  IMAD.X R11, RZ, RZ, R13, P0 ;  /* 0x000000ffff0b7224 */ /* 0x000fd000000e060d */
.L_x_47:
[----:B0-----:R-:W0:Y:S01]  /*0420*/  LDCU UR4, c[0x0][0x394] ;  /* 0x00007280ff0477ac */ /* 0x001e220008000800 */
[----:B------:R-:W-:Y:S01]  /*0430*/  IMAD.MOV.U32 R25, RZ, RZ, RZ ;  /* 0x000000ffff197224 */ /* 0x000fe200078e00ff */
[----:B0-----:R-:W-:-:S09]  /*0440*/  UISETP.GE.U32.AND UP0, UPT, UR4, 0x4, UPT ;  /* 0x000000040400788c */ /* 0x001fd2000bf06070 */
[----:B-1234-:R-:W-:Y:S05]  /*0450*/  BRA.U !UP0, `(.L_x_1) ;  /* 0x0000000908f07547 */ /* 0x01efea000b800000 */
[----:B------:R-:W-:Y:S01]  /*0460*/  BSSY.RECONVERGENT B0, `(.L_x_2) ;  /* 0x00000ba000007945 */ /* 0x000fe20003800200 */
[----:B------:R-:W-:Y:S02]  /*0470*/  IMAD.MOV.U32 R25, RZ, RZ, R9 ;  /* 0x000000ffff197224 */ /* 0x000fe400078e0009 */
[----:B------:R-:W-:Y:S02]  /*0480*/  IMAD.MOV.U32 R26, RZ, RZ, R24 ;  /* 0x000000ffff1a7224 */ /* 0x000fe400078e0018 */
[----:B------:R-:W-:Y:S02]  /*0490*/  IMAD.MOV.U32 R27, RZ, RZ, R7 ;  /* 0x000000ffff1b7224 */ /* 0x000fe400078e0007 */
[----:B------:R-:W-:-:S07]  /*04a0*/  IMAD.MOV.U32 R28, RZ, RZ, R22 ;  /* 0x000000ffff1c7224 */ /* 0x000fce00078e0016 */
.L_x_27:
[----:B------:R-:W-:Y:S01]  /*04b0*/  ISETP.NE.AND P0, PT, R27, -0x1, PT ;  /* 0xffffffff1b00780c */ /* 0x000fe20003f05270 */
[----:B------:R-:W-:Y:S01]  /*04c0*/  BSSY.RECONVERGENT B1, `(.L_x_3) ;  /* 0x0000026000017945 */ /* 0x000fe20003800200 */
[----:B------:R-:W-:-:S13]  /*04d0*/  ISETP.EQ.AND P1, PT, R23, R5, PT ;  /* 0x000000051700720c */ /* 0x000fda0003f22270 */
[----:B01234-:R-:W-:Y:S05]  /*04e0*/  @!P0 BRA P1, `(.L_x_4) ;  /* 0x00000000007c8947 */ /* 0x01ffea0000800000 */
[----:B------:R-:W-:-:S13]  /*04f0*/  ISETP.EQ.AND P1, PT, R23, R6, PT ;  /* 0x000000061700720c */ /* 0x000fda0003f22270 */
[----:B------:R-:W-:Y:S05]  /*0500*/  @!P0 BRA P1, `(.L_x_5) ;  /* 0x0000000000608947 */ /* 0x000fea0000800000 */
[CC--:B------:R-:W-:Y:S02]  /*0510*/  ISETP.EQ.AND P2, PT, R23.reuse, R16.reuse, PT ;  /* 0x000000101700720c */ /* 0x0c0fe40003f42270 */
[----:B------:R-:W-:-:S11]  /*0520*/  ISETP.NE.AND P1, PT, R23, R16, PT ;  /* 0x000000101700720c */ /* 0x000fd60003f25270 */
[----:B------:R-:W-:Y:S05]  /*0530*/  @!P0 BRA P2, `(.L_x_6) ;  /* 0x0000000000408947 */ /* 0x000fea0001000000 */
[----:B------:R-:W-:-:S13]  /*0540*/  ISETP.EQ.AND P0, PT, R25, -0x1, PT ;  /* 0xffffffff1900780c */ /* 0x000fda0003f02270 */
[----:B------:R-:W-:Y:S05]  /*0550*/  @!P1 BRA P0, `(.L_x_7) ;  /* 0x0000000000249947 */ /* 0x000fea0000000000 */
[----:B------:R-:W-:Y:S01]  /*0560*/  ISETP.NE.AND P0, PT, R26, RZ, PT ;  /* 0x000000ff1a00720c */ /* 0x000fe20003f05270 */
[----:B------:R-:W-:-:S03]  /*0570*/  IMAD.MOV.U32 R21, RZ, RZ, RZ ;  /* 0x000000ffff157224 */ /* 0x000fc600078e00ff */
[----:B------:R-:W-:-:S13]  /*0580*/  ISETP.NE.OR P0, PT, R23, R16, P0 ;  /* 0x000000101700720c */ /* 0x000fda0000705670 */
[----:B------:R-:W-:Y:S05]  /*0590*/  @P0 BRA `(.L_x_8) ;  /* 0x0000000000600947 */ /* 0x000fea0003800000 */
[----:B------:R-:W0:Y:S01]  /*05a0*/  LDC.64 R18, c[0x0][0x388] ;  /* 0x0000e200ff127b82 */ /* 0x000e220000000a00 */
[----:B-1----:R-:W-:Y:S02]  /*05b0*/  R2UR UR4, R14 ;  /* 0x000000000e0472ca */ /* 0x002fe400000e0000 */
[----:B------:R-:W-:-:S13]  /*05c0*/  R2UR UR5, R15 ;  /* 0x000000000f0572ca */ /* 0x000fda00000e0000 */
[----:B0-----:R2:W5:Y:S01]  /*05d0*/  LDG.E R21, desc[UR4][R18.64+0x10] ;  /* 0x0000100412157981 */ /* 0x001562000c1e1900 */
[----:B------:R-:W-:Y:S05]  /*05e0*/  BRA `(.L_x_8) ;  /* 0x00000000004c7947 */ /* 0x000fea0003800000 */
.L_x_7:
[----:B------:R-:W0:Y:S01]  /*05f0*/  LDC.64 R18, c[0x0][0x388] ;  /* 0x0000e200ff127b82 */ /* 0x000e220000000a00 */
[----:B-1----:R-:W-:Y:S02]  /*0600*/  R2UR UR4, R14 ;  /* 0x000000000e0472ca */ /* 0x002fe400000e0000 */
[----:B------:R-:W-:-:S13]  /*0610*/  R2UR UR5, R15 ;  /* 0x000000000f0572ca */ /* 0x000fda00000e0000 */
[----:B0-----:R1:W5:Y:S01]  /*0620*/  LDG.E R21, desc[UR4][R18.64+0xc] ;  /* 0x00000c0412157981 */ /* 0x001362000c1e1900 */
[----:B------:R-:W-:Y:S05]  /*0630*/  BRA `(.L_x_8) ;  /* 0x0000000000387947 */ /* 0x000fea0003800000 */
.L_x_6:
[----:B------:R-:W0:Y:S01]  /*0640*/  LDC.64 R18, c[0x0][0x388] ;  /* 0x0000e200ff127b82 */ /* 0x000e220000000a00 */
[----:B-1----:R-:W-:Y:S02]  /*0650*/  R2UR UR4, R14 ;  /* 0x000000000e0472ca */ /* 0x002fe400000e0000 */
[----:B------:R-:W-:-:S13]  /*0660*/  R2UR UR5, R15 ;  /* 0x000000000f0572ca */ /* 0x000fda00000e0000 */
[----:B0-----:R3:W5:Y:S01]  /*0670*/  LDG.E R21, desc[UR4][R18.64+0x8] ;  /* 0x0000080412157981 */ /* 0x001762000c1e1900 */
[----:B------:R-:W-:Y:S05]  /*0680*/  BRA `(.L_x_8) ;  /* 0x0000000000247947 */ /* 0x000fea0003800000 */
.L_x_5:
[----:B------:R-:W0:Y:S01]  /*0690*/  LDC.64 R18, c[0x0][0x388] ;  /* 0x0000e200ff127b82 */ /* 0x000e220000000a00 */
[----:B-1----:R-:W-:Y:S02]  /*06a0*/  R2UR UR4, R14 ;  /* 0x000000000e0472ca */ /* 0x002fe400000e0000 */
[----:B------:R-:W-:-:S13]  /*06b0*/  R2UR UR5, R15 ;  /* 0x000000000f0572ca */ /* 0x000fda00000e0000 */
[----:B0-----:R4:W5:Y:S01]  /*06c0*/  LDG.E R21, desc[UR4][R18.64+0x4] ;  /* 0x0000040412157981 */ /* 0x001962000c1e1900 */
[----:B------:R-:W-:Y:S05]  /*06d0*/  BRA `(.L_x_8) ;  /* 0x0000000000107947 */ /* 0x000fea0003800000 */
.L_x_4:
[----:B------:R-:W0:Y:S01]  /*06e0*/  LDC.64 R18, c[0x0][0x388] ;  /* 0x0000e200ff127b82 */ /* 0x000e220000000a00 */
[----:B-1----:R-:W-:Y:S02]  /*06f0*/  R2UR UR4, R14 ;  /* 0x000000000e0472ca */ /* 0x002fe400000e0000 */
[----:B------:R-:W-:-:S13]  /*0700*/  R2UR UR5, R15 ;  /* 0x000000000f0572ca */ /* 0x000fda00000e0000 */
[----:B0-----:R0:W5:Y:S02]  /*0710*/  LDG.E R21, desc[UR4][R18.64] ;  /* 0x0000000412157981 */ /* 0x001164000c1e1900 */
.L_x_8:
[----:B------:R-:W-:Y:S05]  /*0720*/  BSYNC.RECONVERGENT B1 ;  /* 0x0000000000017941 */ /* 0x000fea0003800200 */
.L_x_3:
[----:B------:R-:W-:Y:S01]  /*0730*/  VIADD R20, R27, 0xfffffffe ;  /* 0xfffffffe1b147836 */ /* 0x000fe20000000000 */
[----:B-1----:R-:W-:Y:S01]  /*0740*/  R2UR UR4, R14 ;  /* 0x000000000e0472ca */ /* 0x002fe200000e0000 */
[----:B0-234-:R-:W-:Y:S01]  /*0750*/  IMAD.WIDE R18, R17, 0x4, R10 ;  /* 0x0000000411127825 */ /* 0x01dfe200078e020a */
[----:B------:R-:W-:Y:S01]  /*0760*/  R2UR UR5, R15 ;  /* 0x000000000f0572ca */ /* 0x000fe200000e0000 */
[----:B------:R-:W-:Y:S01]  /*0770*/  BSSY.RECONVERGENT B1, `(.L_x_9) ;  /* 0x0000028000017945 */ /* 0x000fe20003800200 */
[----:B------:R-:W-:Y:S02]  /*0780*/  ISETP.NE.AND P0, PT, R20, -0x2, PT ;  /* 0xfffffffe1400780c */ /* 0x000fe40003f05270 */
[----:B------:R-:W-:-:S09]  /*0790*/  ISETP.EQ.AND P1, PT, R23, R5, PT ;  /* 0x000000051700720c */ /* 0x000fd20003f22270 */
[----:B-----5:R0:W-:Y:S04]  /*07a0*/  STG.E desc[UR4][R18.64+-0x8], R21 ;  /* 0xfffff81512007986 */ /* 0x0201e8000c101904 */
[----:B------:R-:W-:Y:S05]  /*07b0*/  @!P0 BRA P1, `(.L_x_10) ;  /* 0x00000000007c8947 */ /* 0x000fea0000800000 */
[----:B------:R-:W-:-:S13]  /*07c0*/  ISETP.EQ.AND P1, PT, R23, R6, PT ;  /* 0x000000061700720c */ /* 0x000fda0003f22270 */
[----:B------:R-:W-:Y:S05]  /*07d0*/  @!P0 BRA P1, `(.L_x_11) ;  /* 0x0000000000608947 */ /* 0x000fea0000800000 */
[CC--:B------:R-:W-:Y:S02]  /*07e0*/  ISETP.EQ.AND P2, PT, R23.reuse, R16.reuse, PT ;  /* 0x000000101700720c */ /* 0x0c0fe40003f42270 */
[----:B------:R-:W-:-:S11]  /*07f0*/  ISETP.NE.AND P1, PT, R23, R16, PT ;  /* 0x000000101700720c */ /* 0x000fd60003f25270 */
[----:B------:R-:W-:Y:S05]  /*0800*/  @!P0 BRA P2, `(.L_x_12) ;  /* 0x0000000000408947 */ /* 0x000fea0001000000 */
[----:B------:R-:W-:-:S13]  /*0810*/  ISETP.EQ.AND P0, PT, R25, RZ, PT ;  /* 0x000000ff1900720c */ /* 0x000fda0003f02270 */
[----:B------:R-:W-:Y:S05]  /*0820*/  @!P1 BRA P0, `(.L_x_13) ;  /* 0x0000000000249947 */ /* 0x000fea0000000000 */
[----:B------:R-:W-:Y:S01]  /*0830*/  ISETP.NE.AND P0, PT, R27, -0x1, PT ;  /* 0xffffffff1b00780c */ /* 0x000fe20003f05270 */
[----:B0-----:R-:W-:-:S03]  /*0840*/  IMAD.MOV.U32 R21, RZ, RZ, RZ ;  /* 0x000000ffff157224 */ /* 0x001fc600078e00ff */
[----:B------:R-:W-:-:S13]  /*0850*/  ISETP.NE.OR P0, PT, R23, R16, P0 ;  /* 0x000000101700720c */ /* 0x000fda0000705670 */
[----:B------:R-:W-:Y:S05]  /*0860*/  @P0 BRA `(.L_x_14) ;  /* 0x0000000000600947 */ /* 0x000fea0003800000 */
[----:B------:R-:W0:Y:S01]  /*0870*/  LDC.64 R20, c[0x0][0x388] ;  /* 0x0000e200ff147b82 */ /* 0x000e220000000a00 */
[----:B------:R-:W-:Y:S02]  /*0880*/  R2UR UR4, R14 ;  /* 0x000000000e0472ca */ /* 0x000fe400000e0000 */
[----:B------:R-:W-:-:S13]  /*0890*/  R2UR UR5, R15 ;  /* 0x000000000f0572ca */ /* 0x000fda00000e0000 */
[----:B0-----:R4:W5:Y:S01]  /*08a0*/  LDG.E R21, desc[UR4][R20.64+0x10] ;  /* 0x0000100414157981 */ /* 0x001962000c1e1900 */
[----:B------:R-:W-:Y:S05]  /*08b0*/  BRA `(.L_x_14) ;  /* 0x00000000004c7947 */ /* 0x000fea0003800000 */
.L_x_13:
[----:B0-----:R-:W0:Y:S01]  /*08c0*/  LDC.64 R20, c[0x0][0x388] ;  /* 0x0000e200ff147b82 */ /* 0x001e220000000a00 */
[----:B------:R-:W-:Y:S02]  /*08d0*/  R2UR UR4, R14 ;  /* 0x000000000e0472ca */ /* 0x000fe400000e0000 */
[----:B------:R-:W-:-:S13]  /*08e0*/  R2UR UR5, R15 ;  /* 0x000000000f0572ca */ /* 0x000fda00000e0000 */
[----:B0-----:R3:W5:Y:S01]  /*08f0*/  LDG.E R21, desc[UR4][R20.64+0xc] ;  /* 0x00000c0414157981 */ /* 0x001762000c1e1900 */
[----:B------:R-:W-:Y:S05]  /*0900*/  BRA `(.L_x_14) ;  /* 0x0000000000387947 */ /* 0x000fea0003800000 */
.L_x_12:
[----:B0-----:R-:W0:Y:S01]  /*0910*/  LDC.64 R20, c[0x0][0x388] ;  /* 0x0000e200ff147b82 */ /* 0x001e220000000a00 */
[----:B------:R-:W-:Y:S02]  /*0920*/  R2UR UR4, R14 ;  /* 0x000000000e0472ca */ /* 0x000fe400000e0000 */
[----:B------:R-:W-:-:S13]  /*0930*/  R2UR UR5, R15 ;  /* 0x000000000f0572ca */ /* 0x000fda00000e0000 */
[----:B0-----:R2:W5:Y:S01]  /*0940*/  LDG.E R21, desc[UR4][R20.64+0x8] ;  /* 0x0000080414157981 */ /* 0x001562000c1e1900 */
[----:B------:R-:W-:Y:S05]  /*0950*/  BRA `(.L_x_14) ;  /* 0x0000000000247947 */ /* 0x000fea0003800000 */
.L_x_11:
[----:B0-----:R-:W0:Y:S01]  /*0960*/  LDC.64 R20, c[0x0][0x388] ;  /* 0x0000e200ff147b82 */ /* 0x001e220000000a00 */
[----:B------:R-:W-:Y:S02]  /*0970*/  R2UR UR4, R14 ;  /* 0x000000000e0472ca */ /* 0x000fe400000e0000 */
[----:B------:R-:W-:-:S13]  /*0980*/  R2UR UR5, R15 ;  /* 0x000000000f0572ca */ /* 0x000fda00000e0000 */
[----:B0-----:R1:W5:Y:S01]  /*0990*/  LDG.E R21, desc[UR4][R20.64+0x4] ;  /* 0x0000040414157981 */ /* 0x001362000c1e1900 */
[----:B------:R-:W-:Y:S05]  /*09a0*/  BRA `(.L_x_14) ;  /* 0x0000000000107947 */ /* 0x000fea0003800000 */
.L_x_10:
[----:B0-----:R-:W0:Y:S01]  /*09b0*/  LDC.64 R20, c[0x0][0x388] ;  /* 0x0000e200ff147b82 */ /* 0x001e220000000a00 */
[----:B------:R-:W-:Y:S02]  /*09c0*/  R2UR UR4, R14 ;  /* 0x000000000e0472ca */ /* 0x000fe400000e0000 */
[----:B------:R-:W-:-:S13]  /*09d0*/  R2UR UR5, R15 ;  /* 0x000000000f0572ca */ /* 0x000fda00000e0000 */
[----:B0-----:R0:W5:Y:S02]  /*09e0*/  LDG.E R21, desc[UR4][R20.64] ;  /* 0x0000000414157981 */ /* 0x001164000c1e1900 */
.L_x_14:
[----:B------:R-:W-:Y:S05]  /*09f0*/  BSYNC.RECONVERGENT B1 ;  /* 0x0000000000017941 */ /* 0x000fea0003800200 */
.L_x_9:
[----:B------:R-:W-:Y:S01]  /*0a00*/  R2UR UR4, R14 ;  /* 0x000000000e0472ca */ /* 0x000fe200000e0000 */
[----:B------:R-:W-:Y:S01]  /*0a10*/  BSSY.RECONVERGENT B1, `(.L_x_15) ;  /* 0x0000029000017945 */ /* 0x000fe20003800200 */
[----:B------:R-:W-:Y:S02]  /*0a20*/  R2UR UR5, R15 ;  /* 0x000000000f0572ca */ /* 0x000fe400000e0000 */
[----:B------:R-:W-:Y:S02]  /*0a30*/  ISETP.NE.AND P0, PT, R27, 0x1, PT ;  /* 0x000000011b00780c */ /* 0x000fe40003f05270 */
        /* <DEDUP_REMOVED lines=8> */
[----:B------:R-:W-:-:S13]  /*0ac0*/  ISETP.EQ.AND P0, PT, R25, 0x1, PT ;  /* 0x000000011900780c */ /* 0x000fda0003f02270 */
[----:B------:R-:W-:Y:S05]  /*0ad0*/  @!P1 BRA P0, `(.L_x_19) ;  /* 0x0000000000249947 */ /* 0x000fea0000000000 */
[----:B------:R-:W-:Y:S01]  /*0ae0*/  ISETP.NE.AND P0, PT, R25, -0x1, PT ;  /* 0xffffffff1900780c */ /* 0x000fe20003f05270 */
[----:B0-----:R-:W-:-:S03]  /*0af0*/  IMAD.MOV.U32 R21, RZ, RZ, RZ ;  /* 0x000000ffff157224 */ /* 0x001fc600078e00ff */
[----:B------:R-:W-:-:S13]  /*0b00*/  ISETP.NE.OR P0, PT, R23, R16, P0 ;  /* 0x000000101700720c */ /* 0x000fda0000705670 */
[----:B------:R-:W-:Y:S05]  /*0b10*/  @P0 BRA `(.L_x_20) ;  /* 0x0000000000600947 */ /* 0x000fea0003800000 */
[----:B-1234-:R-:W0:Y:S01]  /*0b20*/  LDC.64 R20, c[0x0][0x388] ;  /* 0x0000e200ff147b82 */ /* 0x01ee220000000a00 */
[----:B------:R-:W-:Y:S02]  /*0b30*/  R2UR UR4, R14 ;  /* 0x000000000e0472ca */ /* 0x000fe400000e0000 */
[----:B------:R-:W-:-:S13]  /*0b40*/  R2UR UR5, R15 ;  /* 0x000000000f0572ca */ /* 0x000fda00000e0000 */
[----:B0-----:R0:W5:Y:S01]  /*0b50*/  LDG.E R21, desc[UR4][R20.64+0x10] ;  /* 0x0000100414157981 */ /* 0x001162000c1e1900 */
[----:B------:R-:W-:Y:S05]  /*0b60*/  BRA `(.L_x_20) ;  /* 0x00000000004c7947 */ /* 0x000fea0003800000 */
.L_x_19:
[----:B01234-:R-:W0:Y:S01]  /*0b70*/  LDC.64 R20, c[0x0][0x388] ;  /* 0x0000e200ff147b82 */ /* 0x01fe220000000a00 */
[----:B------:R-:W-:Y:S02]  /*0b80*/  R2UR UR4, R14 ;  /* 0x000000000e0472ca */ /* 0x000fe400000e0000 */
[----:B------:R-:W-:-:S13]  /*0b90*/  R2UR UR5, R15 ;  /* 0x000000000f0572ca */ /* 0x000fda00000e0000 */
[----:B0-----:R0:W5:Y:S01]  /*0ba0*/  LDG.E R21, desc[UR4][R20.64+0xc] ;  /* 0x00000c0414157981 */ /* 0x001162000c1e1900 */
[----:B------:R-:W-:Y:S05]  /*0bb0*/  BRA `(.L_x_20) ;  /* 0x0000000000387947 */ /* 0x000fea0003800000 */
.L_x_18:
[----:B01234-:R-:W0:Y:S01]  /*0bc0*/  LDC.64 R20, c[0x0][0x388] ;  /* 0x0000e200ff147b82 */ /* 0x01fe220000000a00 */
[----:B------:R-:W-:Y:S02]  /*0bd0*/  R2UR UR4, R14 ;  /* 0x000000000e0472ca */ /* 0x000fe400000e0000 */
[----:B------:R-:W-:-:S13]  /*0be0*/  R2UR UR5, R15 ;  /* 0x000000000f0572ca */ /* 0x000fda00000e0000 */
[----:B0-----:R0:W5:Y:S01]  /*0bf0*/  LDG.E R21, desc[UR4][R20.64+0x8] ;  /* 0x0000080414157981 */ /* 0x001162000c1e1900 */
[----:B------:R-:W-:Y:S05]  /*0c00*/  BRA `(.L_x_20) ;  /* 0x0000000000247947 */ /* 0x000fea0003800000 */
.L_x_17:
[----:B01234-:R-:W0:Y:S01]  /*0c10*/  LDC.64 R20, c[0x0][0x388] ;  /* 0x0000e200ff147b82 */ /* 0x01fe220000000a00 */
[----:B------:R-:W-:Y:S02]  /*0c20*/  R2UR UR4, R14 ;  /* 0x000000000e0472ca */ /* 0x000fe400000e0000 */
[----:B------:R-:W-:-:S13]  /*0c30*/  R2UR UR5, R15 ;  /* 0x000000000f0572ca */ /* 0x000fda00000e0000 */
[----:B0-----:R0:W5:Y:S01]  /*0c40*/  LDG.E R21, desc[UR4][R20.64+0x4] ;  /* 0x0000040414157981 */ /* 0x001162000c1e1900 */
[----:B------:R-:W-:Y:S05]  /*0c50*/  BRA `(.L_x_20) ;  /* 0x0000000000107947 */ /* 0x000fea0003800000 */
.L_x_16:
[----:B01234-:R-:W0:Y:S01]  /*0c60*/  LDC.64 R20, c[0x0][0x388] ;  /* 0x0000e200ff147b82 */ /* 0x01fe220000000a00 */
[----:B------:R-:W-:Y:S02]  /*0c70*/  R2UR UR4, R14 ;  /* 0x000000000e0472ca */ /* 0x000fe400000e0000 */
[----:B------:R-:W-:-:S13]  /*0c80*/  R2UR UR5, R15 ;  /* 0x000000000f0572ca */ /* 0x000fda00000e0000 */
[----:B0-----:R0:W5:Y:S02]  /*0c90*/  LDG.E R21, desc[UR4][R20.64] ;  /* 0x0000000414157981 */ /* 0x001164000c1e1900 */
.L_x_20:
[----:B------:R-:W-:Y:S05]  /*0ca0*/  BSYNC.RECONVERGENT B1 ;  /* 0x0000000000017941 */ /* 0x000fea0003800200 */
.L_x_15:
        /* <DEDUP_REMOVED lines=23> */
.L_x_25:
[----:B01234-:R-:W0:Y:S01]  /*0e20*/  LDC.64 R20, c[0x0][0x388] ;  /* 0x0000e200ff147b82 */ /* 0x01fe220000000a00 */
[----:B------:R-:W-:Y:S02]  /*0e30*/  R2UR UR4, R14 ;  /* 0x000000000e0472ca */ /* 0x000fe400000e0000 */
[----:B------:R-:W-:-:S13]  /*0e40*/  R2UR UR5, R15 ;  /* 0x000000000f0572ca */ /* 0x000fda00000e0000 */
[----:B0-----:R2:W5:Y:S01]  /*0e50*/  LDG.E R21, desc[UR4][R20.64+0xc] ;  /* 0x00000c0414157981 */ /* 0x001562000c1e1900 */
[----:B------:R-:W-:Y:S05]  /*0e60*/  BRA `(.L_x_26) ;  /* 0x0000000000387947 */ /* 0x000fea0003800000 */
.L_x_24:
[----:B01234-:R-:W0:Y:S01]  /*0e70*/  LDC.64 R20, c[0x0][0x388] ;  /* 0x0000e200ff147b82 */ /* 0x01fe220000000a00 */
[----:B------:R-:W-:Y:S02]  /*0e80*/  R2UR UR4, R14 ;  /* 0x000000000e0472ca */ /* 0x000fe400000e0000 */
[----:B------:R-:W-:-:S13]  /*0e90*/  R2UR UR5, R15 ;  /* 0x000000000f0572ca */ /* 0x000fda00000e0000 */
[----:B0-----:R1:W5:Y:S01]  /*0ea0*/  LDG.E R21, desc[UR4][R20.64+0x8] ;  /* 0x0000080414157981 */ /* 0x001362000c1e1900 */
[----:B------:R-:W-:Y:S05]  /*0eb0*/  BRA `(.L_x_26) ;  /* 0x0000000000247947 */ /* 0x000fea0003800000 */
.L_x_23:
[----:B01234-:R-:W0:Y:S01]  /*0ec0*/  LDC.64 R20, c[0x0][0x388] ;  /* 0x0000e200ff147b82 */ /* 0x01fe220000000a00 */
[----:B------:R-:W-:Y:S02]  /*0ed0*/  R2UR UR4, R14 ;  /* 0x000000000e0472ca */ /* 0x000fe400000e0000 */
[----:B------:R-:W-:-:S13]  /*0ee0*/  R2UR UR5, R15 ;  /* 0x000000000f0572ca */ /* 0x000fda00000e0000 */
[----:B0-----:R0:W5:Y:S01]  /*0ef0*/  LDG.E R21, desc[UR4][R20.64+0x4] ;  /* 0x0000040414157981 */ /* 0x001162000c1e1900 */
[----:B------:R-:W-:Y:S05]  /*0f00*/  BRA `(.L_x_26) ;  /* 0x0000000000107947 */ /* 0x000fea0003800000 */
.L_x_22:
[----:B01234-:R-:W0:Y:S01]  /*0f10*/  LDC.64 R20, c[0x0][0x388] ;  /* 0x0000e200ff147b82 */ /* 0x01fe220000000a00 */
[----:B------:R-:W-:Y:S02]  /*0f20*/  R2UR UR4, R14 ;  /* 0x000000000e0472ca */ /* 0x000fe400000e0000 */
[----:B------:R-:W-:-:S13]  /*0f30*/  R2UR UR5, R15 ;  /* 0x000000000f0572ca */ /* 0x000fda00000e0000 */
[----:B0-----:R0:W5:Y:S02]  /*0f40*/  LDG.E R21, desc[UR4][R20.64] ;  /* 0x0000000414157981 */ /* 0x001164000c1e1900 */
.L_x_26:
[----:B------:R-:W-:Y:S05]  /*0f50*/  BSYNC.RECONVERGENT B1 ;  /* 0x0000000000017941 */ /* 0x000fea0003800200 */
.L_x_21:
[----:B------:R-:W-:Y:S01]  /*0f60*/  VIADD R28, R28, 0x4 ;  /* 0x000000041c1c7836 */ /* 0x000fe20000000000 */
[----:B------:R-:W-:Y:S01]  /*0f70*/  R2UR UR4, R14 ;  /* 0x000000000e0472ca */ /* 0x000fe200000e0000 */
[----:B------:R-:W-:Y:S01]  /*0f80*/  VIADD R17, R17, 0x4 ;  /* 0x0000000411117836 */ /* 0x000fe20000000000 */
[----:B------:R-:W-:Y:S01]  /*0f90*/  R2UR UR5, R15 ;  /* 0x000000000f0572ca */ /* 0x000fe200000e0000 */
[----:B------:R-:W-:Y:S01]  /*0fa0*/  VIADD R27, R27, 0xfffffffc ;  /* 0xfffffffc1b1b7836 */ /* 0x000fe20000000000 */
[----:B------:R-:W-:Y:S01]  /*0fb0*/  ISETP.NE.AND P0, PT, R28, RZ, PT ;  /* 0x000000ff1c00720c */ /* 0x000fe20003f05270 */
[----:B------:R-:W-:Y:S02]  /*0fc0*/  VIADD R25, R25, 0xfffffffc ;  /* 0xfffffffc19197836 */ /* 0x000fe40000000000 */
[----:B------:R-:W-:-:S08]  /*0fd0*/  VIADD R26, R26, 0x4 ;  /* 0x000000041a1a7836 */ /* 0x000fd00000000000 */
[----:B-----5:R0:W-:Y:S02]  /*0fe0*/  STG.E desc[UR4][R18.64+0x4], R21 ;  /* 0x0000041512007986 */ /* 0x0201e4000c101904 */
[----:B------:R-:W-:Y:S05]  /*0ff0*/  @P0 BRA `(.L_x_27) ;  /* 0xfffffff4002c0947 */ /* 0x000fea000383ffff */
[----:B------:R-:W-:Y:S05]  /*1000*/  BSYNC.RECONVERGENT B0 ;  /* 0x0000000000007941 */ /* 0x000fea0003800200 */
.L_x_2:
[----:B------:R-:W-:-:S07]  /*1010*/  IMAD.MOV.U32 R25, RZ, RZ, R4 ;  /* 0x000000ffff197224 */ /* 0x000fce00078e0004 */
.L_x_1:
[----:B------:R-:W-:-:S13]  /*1020*/  ISETP.NE.AND P0, PT, R3, RZ, PT ;  /* 0x000000ff0300720c */ /* 0x000fda0003f05270 */
[----:B------:R-:W-:Y:S05]  /*1030*/  @!P0 BRA `(.L_x_28) ;  /* 0x0000000800308947 */ /* 0x000fea0003800000 */
[----:B------:R-:W-:Y:S01]  /*1040*/  ISETP.NE.AND P0, PT, R25, R2, PT ;  /* 0x000000021900720c */ /* 0x000fe20003f05270 */
[----:B------:R-:W-:Y:S01]  /*1050*/  BSSY.RECONVERGENT B0, `(.L_x_29) ;  /* 0x0000027000007945 */ /* 0x000fe20003800200 */
[----:B------:R-:W-:Y:S01]  /*1060*/  ISETP.EQ.AND P1, PT, R23, R5, PT ;  /* 0x000000051700720c */ /* 0x000fe20003f22270 */
[----:B------:R-:W-:-:S12]  /*1070*/  IMAD.MOV.U32 R26, RZ, RZ, R17 ;  /* 0x000000ffff1a7224 */ /* 0x000fd800078e0011 */
[----:B------:R-:W-:Y:S05]  /*1080*/  @!P0 BRA P1, `(.L_x_30) ;  /* 0x00000000007c8947 */ /* 0x000fea0000800000 */
[----:B------:R-:W-:-:S13]  /*1090*/  ISETP.EQ.AND P1, PT, R23, R6, PT ;  /* 0x000000061700720c */ /* 0x000fda0003f22270 */
[----:B------:R-:W-:Y:S05]  /*10a0*/  @!P0 BRA P1, `(.L_x_31) ;  /* 0x0000000000608947 */ /* 0x000fea0000800000 */
[----:B------:R-:W-:-:S13]  /*10b0*/  ISETP.EQ.AND P1, PT, R23, R16, PT ;  /* 0x000000101700720c */ /* 0x000fda0003f22270 */
[----:B------:R-:W-:Y:S05]  /*10c0*/  @!P0 BRA P1, `(.L_x_32) ;  /* 0x0000000000448947 */ /* 0x000fea0000800000 */
[----:B------:R-:W-:Y:S02]  /*10d0*/  ISETP.NE.AND P0, PT, R25, R7, PT ;  /* 0x000000071900720c */ /* 0x000fe40003f05270 */
[----:B------:R-:W-:-:S13]  /*10e0*/  ISETP.EQ.AND P1, PT, R23, R16, PT ;  /* 0x000000101700720c */ /* 0x000fda0003f22270 */
[----:B------:R-:W-:Y:S05]  /*10f0*/  @!P0 BRA P1, `(.L_x_33) ;  /* 0x0000000000248947 */ /* 0x000fea0000800000 */
[----:B------:R-:W-:Y:S01]  /*1100*/  ISETP.NE.AND P0, PT, R25, R8, PT ;  /* 0x000000081900720c */ /* 0x000fe20003f05270 */
[----:B0-----:R-:W-:-:S03]  /*1110*/  IMAD.MOV.U32 R21, RZ, RZ, RZ ;  /* 0x000000ffff157224 */ /* 0x001fc600078e00ff */
[----:B------:R-:W-:-:S13]  /*1120*/  ISETP.NE.OR P0, PT, R23, R16, P0 ;  /* 0x000000101700720c */ /* 0x000fda0000705670 */
[----:B------:R-:W-:Y:S05]  /*1130*/  @P0 BRA `(.L_x_34) ;  /* 0x0000000000600947 */ /* 0x000fea0003800000 */
[----:B------:R-:W0:Y:S01]  /*1140*/  LDC.64 R18, c[0x0][0x388] ;  /* 0x0000e200ff127b82 */ /* 0x000e220000000a00 */
[----:B-1----:R-:W-:Y:S02]  /*1150*/  R2UR UR4, R14 ;  /* 0x000000000e0472ca */ /* 0x002fe400000e0000 */
[----:B------:R-:W-:-:S13]  /*1160*/  R2UR UR5, R15 ;  /* 0x000000000f0572ca */ /* 0x000fda00000e0000 */
[----:B0-----:R0:W5:Y:S01]  /*1170*/  LDG.E R21, desc[UR4][R18.64+0x10] ;  /* 0x0000100412157981 */ /* 0x001162000c1e1900 */
[----:B------:R-:W-:Y:S05]  /*1180*/  BRA `(.L_x_34) ;  /* 0x00000000004c7947 */ /* 0x000fea0003800000 */
.L_x_33:
[----:B0-----:R-:W0:Y:S01]  /*1190*/  LDC.64 R18, c[0x0][0x388] ;  /* 0x0000e200ff127b82 */ /* 0x001e220000000a00 */
[----:B-1----:R-:W-:Y:S02]  /*11a0*/  R2UR UR4, R14 ;  /* 0x000000000e0472ca */ /* 0x002fe400000e0000 */
[----:B------:R-:W-:-:S13]  /*11b0*/  R2UR UR5, R15 ;  /* 0x000000000f0572ca */ /* 0x000fda00000e0000 */
[----:B0-----:R1:W5:Y:S01]  /*11c0*/  LDG.E R21, desc[UR4][R18.64+0xc] ;  /* 0x00000c0412157981 */ /* 0x001362000c1e1900 */
[----:B------:R-:W-:Y:S05]  /*11d0*/  BRA `(.L_x_34) ;  /* 0x0000000000387947 */ /* 0x000fea0003800000 */
.L_x_32:
[----:B0-----:R-:W0:Y:S01]  /*11e0*/  LDC.64 R18, c[0x0][0x388] ;  /* 0x0000e200ff127b82 */ /* 0x001e220000000a00 */
[----:B-1----:R-:W-:Y:S02]  /*11f0*/  R2UR UR4, R14 ;  /* 0x000000000e0472ca */ /* 0x002fe400000e0000 */
[----:B------:R-:W-:-:S13]  /*1200*/  R2UR UR5, R15 ;  /* 0x000000000f0572ca */ /* 0x000fda00000e0000 */
[----:B0-----:R0:W5:Y:S01]  /*1210*/  LDG.E R21, desc[UR4][R18.64+0x8] ;  /* 0x0000080412157981 */ /* 0x001162000c1e1900 */
[----:B------:R-:W-:Y:S05]  /*1220*/  BRA `(.L_x_34) ;  /* 0x0000000000247947 */ /* 0x000fea0003800000 */
.L_x_31:
[----:B0-----:R-:W0:Y:S01]  /*1230*/  LDC.64 R18, c[0x0][0x388] ;  /* 0x0000e200ff127b82 */ /* 0x001e220000000a00 */
[----:B-1----:R-:W-:Y:S02]  /*1240*/  R2UR UR4, R14 ;  /* 0x000000000e0472ca */ /* 0x002fe400000e0000 */
[----:B------:R-:W-:-:S13]  /*1250*/  R2UR UR5, R15 ;  /* 0x000000000f0572ca */ /* 0x000fda00000e0000 */
[----:B0-----:R0:W5:Y:S01]  /*1260*/  LDG.E R21, desc[UR4][R18.64+0x4] ;  /* 0x0000040412157981 */ /* 0x001162000c1e1900 */
[----:B------:R-:W-:Y:S05]  /*1270*/  BRA `(.L_x_34) ;  /* 0x0000000000107947 */ /* 0x000fea0003800000 */
.L_x_30:
[----:B0-----:R-:W0:Y:S01]  /*1280*/  LDC.64 R18, c[0x0][0x388] ;  /* 0x0000e200ff127b82 */ /* 0x001e220000000a00 */
[----:B-1----:R-:W-:Y:S02]  /*1290*/  R2UR UR4, R14 ;  /* 0x000000000e0472ca */ /* 0x002fe400000e0000 */
[----:B------:R-:W-:-:S13]  /*12a0*/  R2UR UR5, R15 ;  /* 0x000000000f0572ca */ /* 0x000fda00000e0000 */
[----:B0-----:R0:W5:Y:S02]  /*12b0*/  LDG.E R21, desc[UR4][R18.64] ;  /* 0x0000000412157981 */ /* 0x001164000c1e1900 */
.L_x_34:
[----:B------:R-:W-:Y:S05]  /*12c0*/  BSYNC.RECONVERGENT B0 ;  /* 0x0000000000007941 */ /* 0x000fea0003800200 */
.L_x_29:
[----:B-1----:R-:W-:Y:S01]  /*12d0*/  R2UR UR4, R14 ;  /* 0x000000000e0472ca */ /* 0x002fe200000e0000 */
[----:B0-----:R-:W-:Y:S01]  /*12e0*/  IMAD.WIDE R18, R17, 0x4, R12 ;  /* 0x0000000411127825 */ /* 0x001fe200078e020c */
[----:B------:R-:W-:Y:S02]  /*12f0*/  R2UR UR5, R15 ;  /* 0x000000000f0572ca */ /* 0x000fe400000e0000 */
[----:B------:R-:W-:Y:S01]  /*1300*/  ISETP.NE.AND P0, PT, R3, 0x1, PT ;  /* 0x000000010300780c */ /* 0x000fe20003f05270 */
[----:B------:R-:W-:-:S10]  /*1310*/  VIADD R17, R17, 0x1 ;  /* 0x0000000111117836 */ /* 0x000fd40000000000 */
[----:B-----5:R0:W-:Y:S02]  /*1320*/  STG.E desc[UR4][R18.64], R21 ;  /* 0x0000001512007986 */ /* 0x0201e4000c101904 */
[----:B------:R-:W-:Y:S05]  /*1330*/  @!P0 BRA `(.L_x_28) ;  /* 0x0000000400708947 */ /* 0x000fea0003800000 */
[----:B------:R-:W-:Y:S01]  /*1340*/  VIADD R17, R25, 0x1 ;  /* 0x0000000119117836 */ /* 0x000fe20000000000 */
[----:B------:R-:W-:Y:S01]  /*1350*/  ISETP.EQ.AND P1, PT, R23, R5, PT ;  /* 0x000000051700720c */ /* 0x000fe20003f22270 */
[----:B------:R-:W-:Y:S03]  /*1360*/  BSSY.RECONVERGENT B0, `(.L_x_35) ;  /* 0x0000026000007945 */ /* 0x000fe60003800200 */
[----:B------:R-:W-:-:S13]  /*1370*/  ISETP.NE.AND P0, PT, R17, R2, PT ;  /* 0x000000021100720c */ /* 0x000fda0003f05270 */
[----:B------:R-:W-:Y:S05]  /*1380*/  @!P0 BRA P1, `(.L_x_36) ;  /* 0x00000000007c8947 */ /* 0x000fea0000800000 */
[----:B------:R-:W-:-:S13]  /*1390*/  ISETP.EQ.AND P1, PT, R23, R6, PT ;  /* 0x000000061700720c */ /* 0x000fda0003f22270 */
[----:B------:R-:W-:Y:S05]  /*13a0*/  @!P0 BRA P1, `(.L_x_37) ;  /* 0x0000000000608947 */ /* 0x000fea0000800000 */
[CC--:B------:R-:W-:Y:S02]  /*13b0*/  ISETP.EQ.AND P2, PT, R23.reuse, R16.reuse, PT ;  /* 0x000000101700720c */ /* 0x0c0fe40003f42270 */
[----:B------:R-:W-:-:S11]  /*13c0*/  ISETP.NE.AND P1, PT, R23, R16, PT ;  /* 0x000000101700720c */ /* 0x000fd60003f25270 */
[----:B------:R-:W-:Y:S05]  /*13d0*/  @!P0 BRA P2, `(.L_x_38) ;  /* 0x0000000000408947 */ /* 0x000fea0001000000 */
[----:B------:R-:W-:-:S13]  /*13e0*/  ISETP.EQ.AND P0, PT, R17, R7, PT ;  /* 0x000000071100720c */ /* 0x000fda0003f02270 */
[----:B------:R-:W-:Y:S05]  /*13f0*/  @!P1 BRA P0, `(.L_x_39) ;  /* 0x0000000000249947 */ /* 0x000fea0000000000 */
[----:B------:R-:W-:Y:S01]  /*1400*/  ISETP.NE.AND P0, PT, R25, R2, PT ;  /* 0x000000021900720c */ /* 0x000fe20003f05270 */
[----:B0-----:R-:W-:-:S03]  /*1410*/  IMAD.MOV.U32 R21, RZ, RZ, RZ ;  /* 0x000000ffff157224 */ /* 0x001fc600078e00ff */
[----:B------:R-:W-:-:S13]  /*1420*/  ISETP.NE.OR P0, PT, R23, R16, P0 ;  /* 0x000000101700720c */ /* 0x000fda0000705670 */
[----:B------:R-:W-:Y:S05]  /*1430*/  @P0 BRA `(.L_x_40) ;  /* 0x0000000000600947 */ /* 0x000fea0003800000 */
[----:B--234-:R-:W0:Y:S01]  /*1440*/  LDC.64 R20, c[0x0][0x388] ;  /* 0x0000e200ff147b82 */ /* 0x01ce220000000a00 */
[----:B------:R-:W-:Y:S02]  /*1450*/  R2UR UR4, R14 ;  /* 0x000000000e0472ca */ /* 0x000fe400000e0000 */
[----:B------:R-:W-:-:S13]  /*1460*/  R2UR UR5, R15 ;  /* 0x000000000f0572ca */ /* 0x000fda00000e0000 */
[----:B0-----:R0:W5:Y:S01]  /*1470*/  LDG.E R21, desc[UR4][R20.64+0x10] ;  /* 0x0000100414157981 */ /* 0x001162000c1e1900 */
[----:B------:R-:W-:Y:S05]  /*1480*/  BRA `(.L_x_40) ;  /* 0x00000000004c7947 */ /* 0x000fea0003800000 */
.L_x_39:
[----:B0-234-:R-:W0:Y:S01]  /*1490*/  LDC.64 R20, c[0x0][0x388] ;  /* 0x0000e200ff147b82 */ /* 0x01de220000000a00 */
[----:B------:R-:W-:Y:S02]  /*14a0*/  R2UR UR4, R14 ;  /* 0x000000000e0472ca */ /* 0x000fe400000e0000 */
[----:B------:R-:W-:-:S13]  /*14b0*/  R2UR UR5, R15 ;  /* 0x000000000f0572ca */ /* 0x000fda00000e0000 */
[----:B0-----:R2:W5:Y:S01]  /*14c0*/  LDG.E R21, desc[UR4][R20.64+0xc] ;  /* 0x00000c0414157981 */ /* 0x001562000c1e1900 */
[----:B------:R-:W-:Y:S05]  /*14d0*/  BRA `(.L_x_40) ;  /* 0x0000000000387947 */ /* 0x000fea0003800000 */
.L_x_38:
[----:B0-234-:R-:W0:Y:S01]  /*14e0*/  LDC.64 R20, c[0x0][0x388] ;  /* 0x0000e200ff147b82 */ /* 0x01de220000000a00 */
[----:B------:R-:W-:Y:S02]  /*14f0*/  R2UR UR4, R14 ;  /* 0x000000000e0472ca */ /* 0x000fe400000e0000 */
[----:B------:R-:W-:-:S13]  /*1500*/  R2UR UR5, R15 ;  /* 0x000000000f0572ca */ /* 0x000fda00000e0000 */
[----:B0-----:R1:W5:Y:S01]  /*1510*/  LDG.E R21, desc[UR4][R20.64+0x8] ;  /* 0x0000080414157981 */ /* 0x001362000c1e1900 */
[----:B------:R-:W-:Y:S05]  /*1520*/  BRA `(.L_x_40) ;  /* 0x0000000000247947 */ /* 0x000fea0003800000 */
.L_x_37:
[----:B0-234-:R-:W0:Y:S01]  /*1530*/  LDC.64 R20, c[0x0][0x388] ;  /* 0x0000e200ff147b82 */ /* 0x01de220000000a00 */
[----:B------:R-:W-:Y:S02]  /*1540*/  R2UR UR4, R14 ;  /* 0x000000000e0472ca */ /* 0x000fe400000e0000 */
[----:B------:R-:W-:-:S13]  /*1550*/  R2UR UR5, R15 ;  /* 0x000000000f0572ca */ /* 0x000fda00000e0000 */
[----:B0-----:R0:W5:Y:S01]  /*1560*/  LDG.E R21, desc[UR4][R20.64+0x4] ;  /* 0x0000040414157981 */ /* 0x001162000c1e1900 */
[----:B------:R-:W-:Y:S05]  /*1570*/  BRA `(.L_x_40) ;  /* 0x0000000000107947 */ /* 0x000fea0003800000 */
.L_x_36:
[----:B0-234-:R-:W0:Y:S01]  /*1580*/  LDC.64 R20, c[0x0][0x388] ;  /* 0x0000e200ff147b82 */ /* 0x01de220000000a00 */
[----:B------:R-:W-:Y:S02]  /*1590*/  R2UR UR4, R14 ;  /* 0x000000000e0472ca */ /* 0x000fe400000e0000 */
[----:B------:R-:W-:-:S13]  /*15a0*/  R2UR UR5, R15 ;  /* 0x000000000f0572ca */ /* 0x000fda00000e0000 */
[----:B0-----:R0:W5:Y:S02]  /*15b0*/  LDG.E R21, desc[UR4][R20.64] ;  /* 0x0000000414157981 */ /* 0x001164000c1e1900 */
.L_x_40:
[----:B------:R-:W-:Y:S05]  /*15c0*/  BSYNC.RECONVERGENT B0 ;  /* 0x0000000000007941 */ /* 0x000fea0003800200 */
.L_x_35:
[----:B------:R-:W-:Y:S01]  /*15d0*/  R2UR UR4, R14 ;  /* 0x000000000e0472ca */ /* 0x000fe200000e0000 */
[----:B------:R-:W-:Y:S01]  /*15e0*/  VIADD R17, R26, 0x2 ;  /* 0x000000021a117836 */ /* 0x000fe20000000000 */
[----:B------:R-:W-:Y:S02]  /*15f0*/  R2UR UR5, R15 ;  /* 0x000000000f0572ca */ /* 0x000fe400000e0000 */
[----:B------:R-:W-:-:S11]  /*1600*/  ISETP.NE.AND P0, PT, R3, 0x2, PT ;  /* 0x000000020300780c */ /* 0x000fd60003f05270 */
        /* <DEDUP_REMOVED lines=23> */
.L_x_45:
[----:B01234-:R-:W0:Y:S01]  /*1780*/  LDC.64 R20, c[0x0][0x388] ;  /* 0x0000e200ff147b82 */ /* 0x01fe220000000a00 */
[----:B------:R-:W-:Y:S02]  /*1790*/  R2UR UR4, R14 ;  /* 0x000000000e0472ca */ /* 0x000fe400000e0000 */
[----:B------:R-:W-:-:S13]  /*17a0*/  R2UR UR5, R15 ;  /* 0x000000000f0572ca */ /* 0x000fda00000e0000 */
[----:B0-----:R1:W5:Y:S01]  /*17b0*/  LDG.E R21, desc[UR4][R20.64+0xc] ;  /* 0x00000c0414157981 */ /* 0x001362000c1e1900 */
[----:B------:R-:W-:Y:S05]  /*17c0*/  BRA `(.L_x_46) ;  /* 0x0000000000387947 */ /* 0x000fea0003800000 */
.L_x_44:
[----:B01234-:R-:W0:Y:S01]  /*17d0*/  LDC.64 R20, c[0x0][0x388] ;  /* 0x0000e200ff147b82 */ /* 0x01fe220000000a00 */
[----:B------:R-:W-:Y:S02]  /*17e0*/  R2UR UR4, R14 ;  /* 0x000000000e0472ca */ /* 0x000fe400000e0000 */
[----:B------:R-:W-:-:S13]  /*17f0*/  R2UR UR5, R15 ;  /* 0x000000000f0572ca */ /* 0x000fda00000e0000 */
[----:B0-----:R0:W5:Y:S01]  /*1800*/  LDG.E R21, desc[UR4][R20.64+0x8] ;  /* 0x0000080414157981 */ /* 0x001162000c1e1900 */
[----:B------:R-:W-:Y:S05]  /*1810*/  BRA `(.L_x_46) ;  /* 0x0000000000247947 */ /* 0x000fea0003800000 */
.L_x_43:
[----:B01234-:R-:W0:Y:S01]  /*1820*/  LDC.64 R20, c[0x0][0x388] ;  /* 0x0000e200ff147b82 */ /* 0x01fe220000000a00 */
[----:B------:R-:W-:Y:S02]  /*1830*/  R2UR UR4, R14 ;  /* 0x000000000e0472ca */ /* 0x000fe400000e0000 */
[----:B------:R-:W-:-:S13]  /*1840*/  R2UR UR5, R15 ;  /* 0x000000000f0572ca */ /* 0x000fda00000e0000 */
[----:B0-----:R0:W5:Y:S01]  /*1850*/  LDG.E R21, desc[UR4][R20.64+0x4] ;  /* 0x0000040414157981 */ /* 0x001162000c1e1900 */
[----:B------:R-:W-:Y:S05]  /*1860*/  BRA `(.L_x_46) ;  /* 0x0000000000107947 */ /* 0x000fea0003800000 */
.L_x_42:
[----:B01234-:R-:W0:Y:S01]  /*1870*/  LDC.64 R20, c[0x0][0x388] ;  /* 0x0000e200ff147b82 */ /* 0x01fe220000000a00 */
[----:B------:R-:W-:Y:S02]  /*1880*/  R2UR UR4, R14 ;  /* 0x000000000e0472ca */ /* 0x000fe400000e0000 */
[----:B------:R-:W-:-:S13]  /*1890*/  R2UR UR5, R15 ;  /* 0x000000000f0572ca */ /* 0x000fda00000e0000 */
[----:B0-----:R0:W5:Y:S02]  /*18a0*/  LDG.E R21, desc[UR4][R20.64] ;  /* 0x0000000414157981 */ /* 0x001164000c1e1900 */
.L_x_46:
[----:B------:R-:W-:Y:S05]  /*18b0*/  BSYNC.RECONVERGENT B0 ;  /* 0x0000000000007941 */ /* 0x000fea0003800200 */
.L_x_41:
[----:B------:R-:W-:Y:S01]  /*18c0*/  R2UR UR4, R14 ;  /* 0x000000000e0472ca */ /* 0x000fe200000e0000 */
[----:B------:R-:W-:Y:S01]  /*18d0*/  VIADD R17, R26, 0x3 ;  /* 0x000000031a117836 */ /* 0x000fe20000000000 */
[----:B------:R-:W-:-:S13]  /*18e0*/  R2UR UR5, R15 ;  /* 0x000000000f0572ca */ /* 0x000fda00000e0000 */
[----:B-----5:R0:W-:Y:S02]  /*18f0*/  STG.E desc[UR4][R18.64+0x8], R21 ;  /* 0x0000081512007986 */ /* 0x0201e4000c101904 */
.L_x_28:
[----:B------:R-:W-:-:S13]  /*1900*/  ISETP.GE.U32.AND P0, PT, R17, R0, PT ;  /* 0x000000001100720c */ /* 0x000fda0003f06070 */
[----:B------:R-:W-:Y:S05]  /*1910*/  @P0 EXIT ;  /* 0x000000000000094d */ /* 0x000fea0003800000 */
[----:B------:R-:W5:Y:S01]  /*1920*/  LDCU UR4, c[0x0][0x390] ;  /* 0x00007200ff0477ac */ /* 0x000f620008000800 */
[----:B------:R-:W-:-:S05]  /*1930*/  VIADD R23, R23, 0x1 ;  /* 0x0000000117177836 */ /* 0x000fca0000000000 */
[----:B-----5:R-:W-:-:S13]  /*1940*/  ISETP.GE.AND P0, PT, R23, UR4, PT ;  /* 0x0000000417007c0c */ /* 0x020fda000bf06270 */
[----:B------:R-:W-:Y:S05]  /*1950*/  @!P0 BRA `(.L_x_47) ;  /* 0xffffffe800b08947 */ /* 0x000fea000383ffff */
[----:B------:R-:W-:Y:S05]  /*1960*/  EXIT ;  /* 0x000000000000794d */ /* 0x000fea0003800000 */
.L_x_48:
[----:B------:R-:W-:-:S00]  /*1970*/  BRA `(.L_x_48) ;  /* 0xfffffffc00fc7947 */ /* 0x000fc0000383ffff */
[----:B------:R-:W-:-:S00]  /*1980*/  NOP ;  /* 0x0000000000007918 */ /* 0x000fc00000000000 */
[----:B------:R-:W-:-:S00]  /*1990*/  NOP ;  /* 0x0000000000007918 */ /* 0x000fc00000000000 */
[----:B------:R-:W-:-:S00]  /*19a0*/  NOP ;  /* 0x0000000000007918 */ /* 0x000fc00000000000 */
[----:B------:R-:W-:-:S00]  /*19b0*/  NOP ;  /* 0x0000000000007918 */ /* 0x000fc00000000000 */
[----:B------:R-:W-:-:S00]  /*19c0*/  NOP ;  /* 0x0000000000007918 */ /* 0x000fc00000000000 */
[----:B------:R-:W-:-:S00]  /*19d0*/  NOP ;  /* 0x0000000000007918 */ /* 0x000fc00000000000 */
[----:B------:R-:W-:-:S00]  /*19e0*/  NOP ;  /* 0x0000000000007918 */ /* 0x000fc00000000000 */
[----:B------:R-:W-:-:S00]  /*19f0*/  NOP ;  /* 0x0000000000007918 */ /* 0x000fc00000000000 */
.L_x_49:


//--------------------- .nv.global.init           --------------------------
	.section	.nv.global.init,"aw",@progbits
.nv.global.init:
	.type		$str,@object
	.size		$str,(.L_0 - $str)
$str:
        /*0000*/ 	.byte	0x74, 0x68, 0x72, 0x65, 0x61, 0x64, 0x3a, 0x25, 0x69, 0x20, 0x0a, 0x00
.L_0:


//--------------------- .nv.shared.reserved.0     --------------------------
	.section	.nv.shared.reserved.0,"aw",@nobits
	.weak		__nv_reservedSMEM_offset_0_alias
	.size		__nv_reservedSMEM_offset_0_alias, 0, 64
	.other		__nv_reservedSMEM_offset_0_alias,@"STO_CUDA_RESERVED_SHARED STV_DEFAULT"
__nv_reservedSMEM_offset_0_alias:
	.zero		0
	.zero		64


//--------------------- .nv.constant0._Z10crearMallaPfS_iii --------------------------
	.section	.nv.constant0._Z10crearMallaPfS_iii,"a",@progbits
	.sectionflags	@""
	.align	4
.nv.constant0._Z10crearMallaPfS_iii:
	.zero		924


//--------------------- SYMBOLS --------------------------

	.type		.nv.reservedSmem.offset0,@object
	.size		.nv.reservedSmem.offset0,0x4
	.type		vprintf,@function
